	.headerflags	@"EF_CUDA_TEXMODE_UNIFIED EF_CUDA_64BIT_ADDRESS EF_CUDA_ACCELERATORS EF_CUDA_SM90 EF_CUDA_VIRTUAL_SM(EF_CUDA_SM90)"
	.elftype	@"ET_EXEC"


//--------------------- .nv.info                  --------------------------
	.section	.nv.info,"",@"SHT_CUDA_INFO"
	.align	4


	//----- nvinfo : EIATTR_REGCOUNT
	.align		4
        /*0000*/ 	.byte	0x04, 0x2f
        /*0002*/ 	.short	(.L_1 - .L_0)
	.align		4
.L_0:
        /*0004*/ 	.word	index@(triton_poi_fused_relu_threshold_backward_5)
        /*0008*/ 	.word	0x00000020


	//----- nvinfo : EIATTR_MIN_STACK_SIZE
	.align		4
.L_1:
        /*000c*/ 	.byte	0x04, 0x12
        /*000e*/ 	.short	(.L_3 - .L_2)
	.align		4
.L_2:
        /*0010*/ 	.word	index@(triton_poi_fused_relu_threshold_backward_5)
        /*0014*/ 	.word	0x00000000


	//----- nvinfo : EIATTR_FRAME_SIZE
	.align		4
.L_3:
        /*0018*/ 	.byte	0x04, 0x11
        /*001a*/ 	.short	(.L_5 - .L_4)
	.align		4
.L_4:
        /*001c*/ 	.word	index@(triton_poi_fused_relu_threshold_backward_5)
        /*0020*/ 	.word	0x00000000


	//----- nvinfo : EIATTR_MIN_STACK_SIZE
	.align		4
.L_5:
        /*0024*/ 	.byte	0x04, 0x12
        /*0026*/ 	.short	(.L_7 - .L_6)
	.align		4
.L_6:
        /*0028*/ 	.word	index@(triton_poi_fused_relu_threshold_backward_5)
        /*002c*/ 	.word	0x00000000
.L_7:


//--------------------- .nv.info.triton_poi_fused_relu_threshold_backward_5 --------------------------
	.section	.nv.info.triton_poi_fused_relu_threshold_backward_5,"",@"SHT_CUDA_INFO"
	.sectionflags	@""
	.align	4


	//----- nvinfo : EIATTR_CUDA_API_VERSION
	.align		4
        /*0000*/ 	.byte	0x04, 0x37
        /*0002*/ 	.short	(.L_9 - .L_8)
.L_8:
        /*0004*/ 	.word	0x0000007c


	//----- nvinfo : EIATTR_KPARAM_INFO
	.align		4
.L_9:
        /*0008*/ 	.byte	0x04, 0x17
        /*000a*/ 	.short	(.L_11 - .L_10)
.L_10:
        /*000c*/ 	.word	0x00000000
        /*0010*/ 	.short	0x0004
        /*0012*/ 	.short	0x001c
        /*0014*/ 	.byte	0x00, 0xf0, 0x11, 0x00


	//----- nvinfo : EIATTR_KPARAM_INFO
	.align		4
.L_11:
        /*0018*/ 	.byte	0x04, 0x17
        /*001a*/ 	.short	(.L_13 - .L_12)
.L_12:
        /*001c*/ 	.word	0x00000000
        /*0020*/ 	.short	0x0003
        /*0022*/ 	.short	0x0018
        /*0024*/ 	.byte	0x00, 0xf0, 0x11, 0x00


	//----- nvinfo : EIATTR_KPARAM_INFO
	.align		4
.L_13:
        /*0028*/ 	.byte	0x04, 0x17
        /*002a*/ 	.short	(.L_15 - .L_14)
.L_14:
        /*002c*/ 	.word	0x00000000
        /*0030*/ 	.short	0x0002
        /*0032*/ 	.short	0x0010
        /*0034*/ 	.byte	0x00, 0xf4, 0x21, 0x00


	//----- nvinfo : EIATTR_KPARAM_INFO
	.align		4
.L_15:
        /*0038*/ 	.byte	0x04, 0x17
        /*003a*/ 	.short	(.L_17 - .L_16)
.L_16:
        /*003c*/ 	.word	0x00000000
        /*0040*/ 	.short	0x0001
        /*0042*/ 	.short	0x0008
        /*0044*/ 	.byte	0x00, 0xf4, 0x21, 0x00


	//----- nvinfo : EIATTR_KPARAM_INFO
	.align		4
.L_17:
        /*0048*/ 	.byte	0x04, 0x17
        /*004a*/ 	.short	(.L_19 - .L_18)
.L_18:
        /*004c*/ 	.word	0x00000000
        /*0050*/ 	.short	0x0000
        /*0052*/ 	.short	0x0000
        /*0054*/ 	.byte	0x00, 0xf4, 0x21, 0x00


	//----- nvinfo : EIATTR_SPARSE_MMA_MASK
	.align		4
.L_19:
        /*0058*/ 	.byte	0x03, 0x50
        /*005a*/ 	.short	0x0000


	//----- nvinfo : EIATTR_MAXREG_COUNT
	.align		4
        /*005c*/ 	.byte	0x03, 0x1b
        /*005e*/ 	.short	0x00ff


	//----- nvinfo : EIATTR_EXIT_INSTR_OFFSETS
	.align		4
        /*0060*/ 	.byte	0x04, 0x1c
        /*0062*/ 	.short	(.L_21 - .L_20)


	//   ....[0]....
.L_20:
        /*0064*/ 	.word	0x00000930


	//   ....[1]....
        /*0068*/ 	.word	0x00000950


	//----- nvinfo : EIATTR_REQNTID
	.align		4
.L_21:
        /*006c*/ 	.byte	0x04, 0x10
        /*006e*/ 	.short	(.L_23 - .L_22)
.L_22:
        /*0070*/ 	.word	0x00000080
        /*0074*/ 	.word	0x00000001
        /*0078*/ 	.word	0x00000001


	//----- nvinfo : EIATTR_CBANK_PARAM_SIZE
	.align		4
.L_23:
        /*007c*/ 	.byte	0x03, 0x19
        /*007e*/ 	.short	0x0020


	//----- nvinfo : EIATTR_PARAM_CBANK
	.align		4
        /*0080*/ 	.byte	0x04, 0x0a
        /*0082*/ 	.short	(.L_25 - .L_24)
	.align		4
.L_24:
        /*0084*/ 	.word	index@(.nv.constant0.triton_poi_fused_relu_threshold_backward_5)
        /*0088*/ 	.short	0x0210
        /*008a*/ 	.short	0x0020


	//----- nvinfo : EIATTR_SW_WAR
	.align		4
.L_25:
        /*008c*/ 	.byte	0x04, 0x36
        /*008e*/ 	.short	(.L_27 - .L_26)
.L_26:
        /*0090*/ 	.word	0x00000008
.L_27:


//--------------------- .nv.callgraph             --------------------------
	.section	.nv.callgraph,"",@"SHT_CUDA_CALLGRAPH"
	.align	4
	.sectionentsize	8
	.align		4
        /*0000*/ 	.word	0x00000000
	.align		4
        /*0004*/ 	.word	0xffffffff
	.align		4
        /*0008*/ 	.word	0x00000000
	.align		4
        /*000c*/ 	.word	0xfffffffe
	.align		4
        /*0010*/ 	.word	0x00000000
	.align		4
        /*0014*/ 	.word	0xfffffffd
	.align		4
        /*0018*/ 	.word	0x00000000
	.align		4
        /*001c*/ 	.word	0xfffffffc


//--------------------- .text.triton_poi_fused_relu_threshold_backward_5 --------------------------
	.section	.text.triton_poi_fused_relu_threshold_backward_5,"ax",@progbits
	.align	128
        .global         triton_poi_fused_relu_threshold_backward_5
        .type           triton_poi_fused_relu_threshold_backward_5,@function
        .size           triton_poi_fused_relu_threshold_backward_5,(.L_x_1 - triton_poi_fused_relu_threshold_backward_5)
        .other          triton_poi_fused_relu_threshold_backward_5,@"STO_CUDA_ENTRY STV_DEFAULT"
triton_poi_fused_relu_threshold_backward_5:
.text.triton_poi_fused_relu_threshold_backward_5:
[----:B------:R-:W0:Y:S02]  /*0000*/  LDC R1, c[0x0][0x28] ;  /* 0x00000a00ff017b82 */ /* 0x000e240000000800 */
[----:B------:R-:W1:Y:S01]  /*0010*/  S2R R29, SR_CTAID.Y ;  /* 0x00000000001d7919 */ /* 0x000e620000002600 */
[----:B------:R-:W2:Y:S01]  /*0020*/  LDC.64 R14, c[0x0][0x210] ;  /* 0x00008400ff0e7b82 */ /* 0x000ea20000000a00 */
[----:B------:R-:W-:Y:S01]  /*0030*/  IMAD.MOV.U32 R19, RZ, RZ, RZ ;  /* 0x000000ffff137224 */ /* 0x000fe200078e00ff */
[----:B------:R-:W-:Y:S01]  /*0040*/  ULDC.64 UR4, c[0x0][0x208] ;  /* 0x0000820000047ab9 */ /* 0x000fe20000000a00 */
[----:B------:R-:W3:Y:S01]  /*0050*/  S2R R28, SR_TID.X ;  /* 0x00000000001c7919 */ /* 0x000ee20000002100 */
[----:B------:R-:W-:Y:S01]  /*0060*/  IMAD.MOV.U32 R8, RZ, RZ, RZ ;  /* 0x000000ffff087224 */ /* 0x000fe200078e00ff */
[----:B------:R-:W4:Y:S01]  /*0070*/  S2R R3, SR_CTAID.X ;  /* 0x0000000000037919 */ /* 0x000f220000002500 */
[----:B------:R-:W-:Y:S01]  /*0080*/  IMAD.MOV.U32 R26, RZ, RZ, RZ ;  /* 0x000000ffff1a7224 */ /* 0x000fe200078e00ff */
[----:B------:R-:W-:Y:S01]  /*0090*/  CS2R R24, SRZ ;  /* 0x0000000000187805 */ /* 0x000fe2000001ff00 */
[----:B------:R-:W-:Y:S01]  /*00a0*/  IMAD.MOV.U32 R23, RZ, RZ, RZ ;  /* 0x000000ffff177224 */ /* 0x000fe200078e00ff */
[----:B------:R-:W-:Y:S01]  /*00b0*/  ULDC.64 UR6, c[0x0][0x220] ;  /* 0x0000880000067ab9 */ /* 0x000fe20000000a00 */
[----:B-1----:R-:W-:-:S04]  /*00c0*/  SHF.R.S32.HI R0, RZ, 0x1f, R29 ;  /* 0x0000001fff007819 */ /* 0x002fc8000001141d */
[----:B------:R-:W-:Y:S02]  /*00d0*/  LEA.HI R0, R0, R29, RZ, 0xc ;  /* 0x0000001d00007211 */ /* 0x000fe400078f60ff */
[----:B---3--:R-:W-:Y:S02]  /*00e0*/  LOP3.LUT R28, R28, 0x7f, RZ, 0xc0, !PT ;  /* 0x0000007f1c1c7812 */ /* 0x008fe400078ec0ff */
[----:B------:R-:W-:Y:S02]  /*00f0*/  LOP3.LUT R2, R0, 0xfffff000, RZ, 0xc0, !PT ;  /* 0xfffff00000027812 */ /* 0x000fe400078ec0ff */
[----:B------:R-:W-:Y:S01]  /*0100*/  SHF.R.S32.HI R0, RZ, 0xc, R0 ;  /* 0x0000000cff007819 */ /* 0x000fe20000011400 */
[----:B----4-:R-:W-:Y:S02]  /*0110*/  IMAD R28, R3, 0x400, R28 ;  /* 0x00000400031c7824 */ /* 0x010fe400078e021c */
[----:B------:R-:W-:Y:S02]  /*0120*/  IMAD.IADD R3, R29, 0x1, -R2 ;  /* 0x000000011d037824 */ /* 0x000fe400078e0a02 */
[C---:B------:R-:W-:Y:S01]  /*0130*/  VIADD R2, R28.reuse, 0x80 ;  /* 0x000000801c027836 */ /* 0x040fe20000000000 */
[----:B------:R-:W-:Y:S01]  /*0140*/  ISETP.GE.AND P3, PT, R28, 0xe89, PT ;  /* 0x00000e891c00780c */ /* 0x000fe20003f66270 */
[----:B------:R-:W-:-:S02]  /*0150*/  IMAD R3, R0, 0xe89000, R3 ;  /* 0x00e8900000037824 */ /* 0x000fc400078e0203 */
[----:B------:R-:W-:Y:S01]  /*0160*/  VIADD R0, R28, 0x100 ;  /* 0x000001001c007836 */ /* 0x000fe20000000000 */
[----:B------:R-:W-:Y:S01]  /*0170*/  ISETP.GE.AND P0, PT, R2, 0xe89, PT ;  /* 0x00000e890200780c */ /* 0x000fe20003f06270 */
[C---:B------:R-:W-:Y:S02]  /*0180*/  IMAD R5, R28.reuse, 0x1000, R3 ;  /* 0x000010001c057824 */ /* 0x040fe400078e0203 */
[----:B------:R-:W-:Y:S01]  /*0190*/  VIADD R2, R28, 0x200 ;  /* 0x000002001c027836 */ /* 0x000fe20000000000 */
[----:B------:R-:W-:Y:S01]  /*01a0*/  ISETP.GE.AND P1, PT, R0, 0xe89, PT ;  /* 0x00000e890000780c */ /* 0x000fe20003f26270 */
[----:B--2---:R-:W-:-:S04]  /*01b0*/  IMAD.WIDE R16, R5, 0x4, R14 ;  /* 0x0000000405107825 */ /* 0x004fc800078e020e */
[----:B------:R-:W-:Y:S01]  /*01c0*/  VIADD R7, R5, 0x80000 ;  /* 0x0008000005077836 */ /* 0x000fe20000000000 */
[----:B------:R1:W2:Y:S01]  /*01d0*/  @!P3 LDG.E.EL R19, desc[UR4][R16.64] ;  /* 0x000000041013b981 */ /* 0x0002a2000c2e1900 */
[----:B------:R-:W-:Y:S02]  /*01e0*/  VIADD R0, R28, 0x180 ;  /* 0x000001801c007836 */ /* 0x000fe40000000000 */
[----:B------:R-:W-:-:S03]  /*01f0*/  IMAD.WIDE R20, R7, 0x4, R14 ;  /* 0x0000000407147825 */ /* 0x000fc600078e020e */
[----:B------:R-:W-:Y:S01]  /*0200*/  ISETP.GE.AND P2, PT, R0, 0xe89, PT ;  /* 0x00000e890000780c */ /* 0x000fe20003f46270 */
[C---:B------:R-:W-:Y:S01]  /*0210*/  VIADD R9, R5.reuse, 0x100000 ;  /* 0x0010000005097836 */ /* 0x040fe20000000000 */
[----:B------:R3:W4:Y:S01]  /*0220*/  @!P0 LDG.E.EL R8, desc[UR4][R20.64] ;  /* 0x0000000414088981 */ /* 0x000722000c2e1900 */
[----:B------:R-:W-:Y:S02]  /*0230*/  VIADD R22, R5, 0x180000 ;  /* 0x0018000005167836 */ /* 0x000fe40000000000 */
[----:B------:R-:W-:Y:S01]  /*0240*/  IMAD.WIDE R12, R9, 0x4, R14 ;  /* 0x00000004090c7825 */ /* 0x000fe200078e020e */
[----:B------:R-:W-:-:S03]  /*0250*/  ISETP.GE.AND P3, PT, R2, 0xe89, PT ;  /* 0x00000e890200780c */ /* 0x000fc60003f66270 */
[----:B------:R-:W-:Y:S01]  /*0260*/  VIADD R0, R28, 0x280 ;  /* 0x000002801c007836 */ /* 0x000fe20000000000 */
[----:B------:R-:W5:Y:S01]  /*0270*/  @!P1 LDG.E.EL R26, desc[UR4][R12.64] ;  /* 0x000000040c1a9981 */ /* 0x000f62000c2e1900 */
[----:B------:R-:W-:-:S03]  /*0280*/  IMAD.WIDE R10, R22, 0x4, R14 ;  /* 0x00000004160a7825 */ /* 0x000fc600078e020e */
[----:B------:R-:W-:Y:S01]  /*0290*/  ISETP.GE.AND P4, PT, R0, 0xe89, PT ;  /* 0x00000e890000780c */ /* 0x000fe20003f86270 */
[C---:B------:R-:W-:Y:S01]  /*02a0*/  VIADD R3, R5.reuse, 0x200000 ;  /* 0x0020000005037836 */ /* 0x040fe20000000000 */
[----:B------:R-:W5:Y:S01]  /*02b0*/  @!P2 LDG.E.EL R24, desc[UR4][R10.64] ;  /* 0x000000040a18a981 */ /* 0x000f62000c2e1900 */
[----:B------:R-:W-:Y:S02]  /*02c0*/  VIADD R2, R5, 0x280000 ;  /* 0x0028000005027836 */ /* 0x000fe40000000000 */
[----:B-1----:R-:W-:-:S04]  /*02d0*/  IMAD.WIDE R16, R3, 0x4, R14 ;  /* 0x0000000403107825 */ /* 0x002fc800078e020e */
[----:B------:R-:W-:Y:S01]  /*02e0*/  IMAD.MOV.U32 R6, RZ, RZ, RZ ;  /* 0x000000ffff067224 */ /* 0x000fe200078e00ff */
[----:B------:R-:W5:Y:S01]  /*02f0*/  @!P3 LDG.E.EL R23, desc[UR4][R16.64] ;  /* 0x000000041017b981 */ /* 0x000f62000c2e1900 */
[----:B---3--:R-:W-:-:S05]  /*0300*/  IMAD.WIDE R20, R2, 0x4, R14 ;  /* 0x0000000402147825 */ /* 0x008fca00078e020e */
[----:B------:R-:W3:Y:S01]  /*0310*/  @!P4 LDG.E.EL R6, desc[UR4][R20.64] ;  /* 0x000000041406c981 */ /* 0x000ee2000c2e1900 */
[----:B------:R-:W-:Y:S01]  /*0320*/  VIADD R0, R28, 0x300 ;  /* 0x000003001c007836 */ /* 0x000fe20000000000 */
[----:B--2---:R-:W-:-:S04]  /*0330*/  FSETP.GEU.AND P5, PT, R19, RZ, PT ;  /* 0x000000ff1300720b */ /* 0x004fc80003fae000 */
[----:B------:R-:W-:Y:S02]  /*0340*/  FSEL R19, R19, RZ, P5 ;  /* 0x000000ff13137208 */ /* 0x000fe40002800000 */
[----:B----4-:R-:W-:-:S04]  /*0350*/  FSETP.GEU.AND P5, PT, R8, RZ, PT ;  /* 0x000000ff0800720b */ /* 0x010fc80003fae000 */
[----:B------:R-:W-:Y:S02]  /*0360*/  FSEL R8, R8, RZ, P5 ;  /* 0x000000ff08087208 */ /* 0x000fe40002800000 */
[----:B-----5:R-:W-:-:S04]  /*0370*/  FSETP.GEU.AND P5, PT, R26, RZ, PT ;  /* 0x000000ff1a00720b */ /* 0x020fc80003fae000 */
[----:B------:R-:W-:Y:S02]  /*0380*/  FSEL R26, R26, RZ, P5 ;  /* 0x000000ff1a1a7208 */ /* 0x000fe40002800000 */
[----:B------:R-:W-:-:S04]  /*0390*/  FSETP.GEU.AND P5, PT, R24, RZ, PT ;  /* 0x000000ff1800720b */ /* 0x000fc80003fae000 */
[----:B------:R-:W-:Y:S02]  /*03a0*/  FSEL R24, R24, RZ, P5 ;  /* 0x000000ff18187208 */ /* 0x000fe40002800000 */
[----:B------:R-:W-:-:S04]  /*03b0*/  FSETP.GEU.AND P5, PT, R23, RZ, PT ;  /* 0x000000ff1700720b */ /* 0x000fc80003fae000 */
[----:B------:R-:W-:Y:S02]  /*03c0*/  FSEL R23, R23, RZ, P5 ;  /* 0x000000ff17177208 */ /* 0x000fe40002800000 */
[----:B---3--:R-:W-:-:S04]  /*03d0*/  FSETP.GEU.AND P5, PT, R6, RZ, PT ;  /* 0x000000ff0600720b */ /* 0x008fc80003fae000 */
[----:B------:R-:W-:Y:S02]  /*03e0*/  FSEL R6, R6, RZ, P5 ;  /* 0x000000ff06067208 */ /* 0x000fe40002800000 */
[----:B------:R-:W-:-:S04]  /*03f0*/  IADD3 R10, P5, R5, UR6, RZ ;  /* 0x00000006050a7c10 */ /* 0x000fc8000ffbe0ff */
[----:B------:R-:W-:Y:S02]  /*0400*/  LEA.HI.X.SX32 R11, R5, UR7, 0x1, P5 ;  /* 0x00000007050b7c11 */ /* 0x000fe4000a8f0eff */
[----:B------:R-:W-:-:S04]  /*0410*/  IADD3 R12, P5, R7, UR6, RZ ;  /* 0x00000006070c7c10 */ /* 0x000fc8000ffbe0ff */
[----:B------:R-:W-:Y:S02]  /*0420*/  LEA.HI.X.SX32 R13, R7, UR7, 0x1, P5 ;  /* 0x00000007070d7c11 */ /* 0x000fe4000a8f0eff */
[----:B------:R-:W-:Y:S01]  /*0430*/  ISETP.GE.AND P5, PT, R0, 0xe89, PT ;  /* 0x00000e890000780c */ /* 0x000fe20003fa6270 */
[----:B------:R-:W-:Y:S02]  /*0440*/  VIADD R0, R5, 0x300000 ;  /* 0x0030000005007836 */ /* 0x000fe40000000000 */
[----:B------:R-:W-:Y:S02]  /*0450*/  IMAD.MOV.U32 R7, RZ, RZ, RZ ;  /* 0x000000ffff077224 */ /* 0x000fe400078e00ff */
[----:B------:R-:W-:-:S08]  /*0460*/  IMAD.WIDE R16, R0, 0x4, R14 ;  /* 0x0000000400107825 */ /* 0x000fd000078e020e */
[----:B------:R-:W2:Y:S01]  /*0470*/  @!P5 LDG.E.EL R7, desc[UR4][R16.64] ;  /* 0x000000041007d981 */ /* 0x000ea2000c2e1900 */
[----:B------:R-:W-:Y:S02]  /*0480*/  VIADD R4, R5, 0x380000 ;  /* 0x0038000005047836 */ /* 0x000fe40000000000 */
[----:B------:R-:W-:Y:S02]  /*0490*/  VIADD R5, R28, 0x380 ;  /* 0x000003801c057836 */ /* 0x000fe40000000000 */
[----:B------:R-:W-:Y:S01]  /*04a0*/  IMAD.WIDE R20, R4, 0x4, R14 ;  /* 0x0000000404147825 */ /* 0x000fe200078e020e */
[----:B------:R-:W-:Y:S01]  /*04b0*/  P2R R18, PR, RZ, 0x1 ;  /* 0x00000001ff127803 */ /* 0x000fe20000000000 */
[----:B------:R-:W1:Y:S01]  /*04c0*/  LDC.64 R14, c[0x0][0x218] ;  /* 0x00008600ff0e7b82 */ /* 0x000e620000000a00 */
[----:B--2---:R-:W-:-:S04]  /*04d0*/  FSETP.GEU.AND P6, PT, R7, RZ, PT ;  /* 0x000000ff0700720b */ /* 0x004fc80003fce000 */
[----:B------:R-:W-:Y:S02]  /*04e0*/  FSEL R7, R7, RZ, P6 ;  /* 0x000000ff07077208 */ /* 0x000fe40003000000 */
[----:B------:R-:W-:-:S13]  /*04f0*/  ISETP.GE.AND P6, PT, R5, 0xe89, PT ;  /* 0x00000e890500780c */ /* 0x000fda0003fc6270 */
[----:B------:R2:W3:Y:S01]  /*0500*/  @!P6 LDG.E.EL R25, desc[UR4][R20.64] ;  /* 0x000000041419e981 */ /* 0x0004e2000c2e1900 */
[----:B------:R-:W-:-:S04]  /*0510*/  IMAD R29, R29, 0xe89, R28 ;  /* 0x00000e891d1d7824 */ /* 0x000fc800078e021c */
[----:B-1----:R-:W-:-:S04]  /*0520*/  IMAD.WIDE R16, R29, 0x4, R14 ;  /* 0x000000041d107825 */ /* 0x002fc800078e020e */
[----:B--2---:R-:W-:-:S04]  /*0530*/  VIADD R21, R29, 0x80 ;  /* 0x000000801d157836 */ /* 0x004fc80000000000 */
[----:B------:R-:W-:Y:S01]  /*0540*/  IMAD.WIDE R20, R21, 0x4, R14 ;  /* 0x0000000415147825 */ /* 0x000fe200078e020e */
[----:B---3--:R-:W-:-:S04]  /*0550*/  FSETP.GEU.AND P0, PT, R25, RZ, PT ;  /* 0x000000ff1900720b */ /* 0x008fc80003f0e000 */
[----:B------:R-:W-:Y:S02]  /*0560*/  FSEL R5, R25, RZ, P0 ;  /* 0x000000ff19057208 */ /* 0x000fe40000000000 */
[----:B------:R-:W-:-:S04]  /*0570*/  FSETP.GTU.AND P0, PT, R19, RZ, PT ;  /* 0x000000ff1300720b */ /* 0x000fc80003f0c000 */
[----:B------:R-:W-:Y:S02]  /*0580*/  SEL R27, RZ, 0x1, P0 ;  /* 0x00000001ff1b7807 */ /* 0x000fe40000000000 */
[----:B------:R-:W-:-:S04]  /*0590*/  FSETP.GTU.AND P0, PT, R8, RZ, PT ;  /* 0x000000ff0800720b */ /* 0x000fc80003f0c000 */
[----:B------:R-:W-:Y:S02]  /*05a0*/  SEL R25, RZ, 0x1, P0 ;  /* 0x00000001ff197807 */ /* 0x000fe40000000000 */
[----:B------:R-:W-:-:S13]  /*05b0*/  ISETP.GE.AND P0, PT, R28, 0xe89, PT ;  /* 0x00000e891c00780c */ /* 0x000fda0003f06270 */
[----:B------:R1:W-:Y:S01]  /*05c0*/  @!P0 STG.E desc[UR4][R16.64], R19 ;  /* 0x0000001310008986 */ /* 0x0003e2000c101904 */
[----:B------:R-:W-:Y:S01]  /*05d0*/  ISETP.NE.AND P0, PT, R18, RZ, PT ;  /* 0x000000ff1200720c */ /* 0x000fe20003f05270 */
[C---:B------:R-:W-:Y:S02]  /*05e0*/  VIADD R18, R29.reuse, 0x100 ;  /* 0x000001001d127836 */ /* 0x040fe40000000000 */
[----:B-1----:R-:W-:Y:S02]  /*05f0*/  VIADD R17, R29, 0x180 ;  /* 0x000001801d117836 */ /* 0x002fe40000000000 */
[----:B------:R-:W-:-:S08]  /*0600*/  IMAD.WIDE R18, R18, 0x4, R14 ;  /* 0x0000000412127825 */ /* 0x000fd000078e020e */
[----:B------:R1:W-:Y:S01]  /*0610*/  @!P0 STG.E desc[UR4][R20.64], R8 ;  /* 0x0000000814008986 */ /* 0x0003e2000c101904 */
[----:B------:R-:W-:-:S03]  /*0620*/  IMAD.WIDE R16, R17, 0x4, R14 ;  /* 0x0000000411107825 */ /* 0x000fc600078e020e */
[----:B------:R2:W-:Y:S04]  /*0630*/  @!P1 STG.E desc[UR4][R18.64], R26 ;  /* 0x0000001a12009986 */ /* 0x0005e8000c101904 */
[----:B------:R3:W-:Y:S01]  /*0640*/  @!P2 STG.E desc[UR4][R16.64], R24 ;  /* 0x000000181000a986 */ /* 0x0007e2000c101904 */
[----:B-1----:R-:W-:Y:S01]  /*0650*/  P2R R8, PR, RZ, 0x1 ;  /* 0x00000001ff087803 */ /* 0x002fe20000000000 */
[C---:B------:R-:W-:Y:S01]  /*0660*/  VIADD R20, R29.reuse, 0x280 ;  /* 0x000002801d147836 */ /* 0x040fe20000000000 */
[----:B------:R-:W-:Y:S01]  /*0670*/  ISETP.GE.AND P0, PT, R28, 0xe89, PT ;  /* 0x00000e891c00780c */ /* 0x000fe20003f06270 */
[C---:B--2---:R-:W-:Y:S02]  /*0680*/  VIADD R18, R29.reuse, 0x200 ;  /* 0x000002001d127836 */ /* 0x044fe40000000000 */
[----:B------:R-:W-:-:S02]  /*0690*/  VIADD R21, R29, 0x300 ;  /* 0x000003001d157836 */ /* 0x000fc40000000000 */
[----:B------:R-:W-:Y:S02]  /*06a0*/  VIADD R29, R29, 0x380 ;  /* 0x000003801d1d7836 */ /* 0x000fe40000000000 */
[----:B---3--:R-:W-:-:S04]  /*06b0*/  IMAD.WIDE R16, R18, 0x4, R14 ;  /* 0x0000000412107825 */ /* 0x008fc800078e020e */
[--C-:B------:R-:W-:Y:S01]  /*06c0*/  IMAD.WIDE R18, R20, 0x4, R14.reuse ;  /* 0x0000000414127825 */ /* 0x100fe200078e020e */
[----:B------:R-:W-:Y:S03]  /*06d0*/  @!P3 STG.E desc[UR4][R16.64], R23 ;  /* 0x000000171000b986 */ /* 0x000fe6000c101904 */
[--C-:B------:R-:W-:Y:S01]  /*06e0*/  IMAD.WIDE R20, R21, 0x4, R14.reuse ;  /* 0x0000000415147825 */ /* 0x100fe200078e020e */
[----:B------:R-:W-:Y:S03]  /*06f0*/  @!P4 STG.E desc[UR4][R18.64], R6 ;  /* 0x000000061200c986 */ /* 0x000fe6000c101904 */
[----:B------:R-:W-:Y:S01]  /*0700*/  IMAD.WIDE R14, R29, 0x4, R14 ;  /* 0x000000041d0e7825 */ /* 0x000fe200078e020e */
[----:B------:R-:W-:Y:S04]  /*0710*/  @!P5 STG.E desc[UR4][R20.64], R7 ;  /* 0x000000071400d986 */ /* 0x000fe8000c101904 */
[----:B------:R-:W-:Y:S04]  /*0720*/  @!P6 STG.E desc[UR4][R14.64], R5 ;  /* 0x000000050e00e986 */ /* 0x000fe8000c101904 */
[----:B------:R1:W-:Y:S01]  /*0730*/  @!P0 STG.E.U8 desc[UR4][R10.64], R27 ;  /* 0x0000001b0a008986 */ /* 0x0003e2000c101104 */
[----:B------:R-:W-:-:S04]  /*0740*/  FSETP.GTU.AND P0, PT, R26, RZ, PT ;  /* 0x000000ff1a00720b */ /* 0x000fc80003f0c000 */
[----:B------:R-:W-:Y:S02]  /*0750*/  SEL R26, RZ, 0x1, P0 ;  /* 0x00000001ff1a7807 */ /* 0x000fe40000000000 */
[----:B------:R-:W-:-:S04]  /*0760*/  FSETP.GTU.AND P0, PT, R24, RZ, PT ;  /* 0x000000ff1800720b */ /* 0x000fc80003f0c000 */
[----:B------:R-:W-:Y:S02]  /*0770*/  SEL R24, RZ, 0x1, P0 ;  /* 0x00000001ff187807 */ /* 0x000fe40000000000 */
[----:B------:R-:W-:-:S13]  /*0780*/  ISETP.NE.AND P0, PT, R8, RZ, PT ;  /* 0x000000ff0800720c */ /* 0x000fda0003f05270 */
[----:B------:R2:W-:Y:S01]  /*0790*/  @!P0 STG.E.U8 desc[UR4][R12.64], R25 ;  /* 0x000000190c008986 */ /* 0x0005e2000c101104 */
[----:B------:R-:W-:-:S04]  /*07a0*/  IADD3 R28, P0, R9, UR6, RZ ;  /* 0x00000006091c7c10 */ /* 0x000fc8000ff1e0ff */
[----:B------:R-:W-:Y:S02]  /*07b0*/  LEA.HI.X.SX32 R29, R9, UR7, 0x1, P0 ;  /* 0x00000007091d7c11 */ /* 0x000fe400080f0eff */
[----:B------:R-:W-:-:S03]  /*07c0*/  IADD3 R8, P0, R22, UR6, RZ ;  /* 0x0000000616087c10 */ /* 0x000fc6000ff1e0ff */
[----:B------:R-:W-:Y:S01]  /*07d0*/  @!P1 STG.E.U8 desc[UR4][R28.64], R26 ;  /* 0x0000001a1c009986 */ /* 0x000fe2000c101104 */
[----:B------:R-:W-:Y:S02]  /*07e0*/  LEA.HI.X.SX32 R9, R22, UR7, 0x1, P0 ;  /* 0x0000000716097c11 */ /* 0x000fe400080f0eff */
[----:B------:R-:W-:Y:S02]  /*07f0*/  FSETP.GTU.AND P1, PT, R23, RZ, PT ;  /* 0x000000ff1700720b */ /* 0x000fe40003f2c000 */
[----:B-1----:R-:W-:Y:S02]  /*0800*/  IADD3 R10, P0, R3, UR6, RZ ;  /* 0x00000006030a7c10 */ /* 0x002fe4000ff1e0ff */
[----:B------:R-:W-:Y:S02]  /*0810*/  SEL R15, RZ, 0x1, P1 ;  /* 0x00000001ff0f7807 */ /* 0x000fe40000800000 */
[----:B------:R-:W-:Y:S01]  /*0820*/  LEA.HI.X.SX32 R11, R3, UR7, 0x1, P0 ;  /* 0x00000007030b7c11 */ /* 0x000fe200080f0eff */
[----:B------:R1:W-:Y:S01]  /*0830*/  @!P2 STG.E.U8 desc[UR4][R8.64], R24 ;  /* 0x000000180800a986 */ /* 0x0003e2000c101104 */
[----:B------:R-:W-:-:S02]  /*0840*/  FSETP.GTU.AND P1, PT, R6, RZ, PT ;  /* 0x000000ff0600720b */ /* 0x000fc40003f2c000 */
[----:B------:R-:W-:Y:S01]  /*0850*/  IADD3 R6, P2, R2, UR6, RZ ;  /* 0x0000000602067c10 */ /* 0x000fe2000ff5e0ff */
[----:B------:R3:W-:Y:S01]  /*0860*/  @!P3 STG.E.U8 desc[UR4][R10.64], R15 ;  /* 0x0000000f0a00b986 */ /* 0x0007e2000c101104 */
[----:B------:R-:W-:Y:S02]  /*0870*/  FSETP.GTU.AND P0, PT, R7, RZ, PT ;  /* 0x000000ff0700720b */ /* 0x000fe40003f0c000 */
[----:B--2---:R-:W-:Y:S02]  /*0880*/  IADD3 R12, P3, R0, UR6, RZ ;  /* 0x00000006000c7c10 */ /* 0x004fe4000ff7e0ff */
[----:B------:R-:W-:Y:S02]  /*0890*/  LEA.HI.X.SX32 R7, R2, UR7, 0x1, P2 ;  /* 0x0000000702077c11 */ /* 0x000fe400090f0eff */
[----:B------:R-:W-:Y:S02]  /*08a0*/  SEL R17, RZ, 0x1, P1 ;  /* 0x00000001ff117807 */ /* 0x000fe40000800000 */
[----:B------:R-:W-:-:S02]  /*08b0*/  FSETP.GTU.AND P2, PT, R5, RZ, PT ;  /* 0x000000ff0500720b */ /* 0x000fc40003f4c000 */
[----:B------:R-:W-:Y:S02]  /*08c0*/  LEA.HI.X.SX32 R13, R0, UR7, 0x1, P3 ;  /* 0x00000007000d7c11 */ /* 0x000fe400098f0eff */
[----:B------:R-:W-:Y:S02]  /*08d0*/  SEL R5, RZ, 0x1, P0 ;  /* 0x00000001ff057807 */ /* 0x000fe40000000000 */
[----:B------:R-:W-:Y:S01]  /*08e0*/  IADD3 R2, P1, R4, UR6, RZ ;  /* 0x0000000604027c10 */ /* 0x000fe2000ff3e0ff */
[----:B------:R3:W-:Y:S03]  /*08f0*/  @!P4 STG.E.U8 desc[UR4][R6.64], R17 ;  /* 0x000000110600c986 */ /* 0x0007e6000c101104 */
[----:B------:R-:W-:Y:S01]  /*0900*/  LEA.HI.X.SX32 R3, R4, UR7, 0x1, P1 ;  /* 0x0000000704037c11 */ /* 0x000fe200088f0eff */
[----:B------:R3:W-:Y:S01]  /*0910*/  @!P5 STG.E.U8 desc[UR4][R12.64], R5 ;  /* 0x000000050c00d986 */ /* 0x0007e2000c101104 */
[----:B-1----:R-:W-:Y:S01]  /*0920*/  SEL R9, RZ, 0x1, P2 ;  /* 0x00000001ff097807 */ /* 0x002fe20001000000 */
[----:B------:R-:W-:Y:S06]  /*0930*/  @P6 EXIT ;  /* 0x000000000000694d */ /* 0x000fec0003800000 */
[----:B------:R-:W-:Y:S01]  /*0940*/  STG.E.U8 desc[UR4][R2.64], R9 ;  /* 0x0000000902007986 */ /* 0x000fe2000c101104 */
[----:B------:R-:W-:Y:S05]  /*0950*/  EXIT ;  /* 0x000000000000794d */ /* 0x000fea0003800000 */
.L_x_0:
[----:B------:R-:W-:-:S00]  /*0960*/  BRA `(.L_x_0) ;  /* 0xfffffffc00fc7947 */ /* 0x000fc0000383ffff */
[----:B------:R-:W-:-:S00]  /*0970*/  NOP ;  /* 0x0000000000007918 */ /* 0x000fc00000000000 */
        /* <DEDUP_REMOVED lines=8> */
.L_x_1:


//--------------------- .nv.constant0.triton_poi_fused_relu_threshold_backward_5 --------------------------
	.section	.nv.constant0.triton_poi_fused_relu_threshold_backward_5,"a",@progbits
	.sectionflags	@""
	.align	4
.nv.constant0.triton_poi_fused_relu_threshold_backward_5:
	.zero		560
